//
// Generated by NVIDIA NVVM Compiler
//
// Compiler Build ID: CL-36424714
// Cuda compilation tools, release 13.0, V13.0.88
// Based on NVVM 20.0.0
//

.version 9.0
.target sm_100
.address_size 64

	// .globl	_Z6squarePii

.visible .entry _Z6squarePii(
	.param .u64 .ptr .align 1 _Z6squarePii_param_0,
	.param .u32 _Z6squarePii_param_1
)
{
	.reg .pred 	%p<2>;
	.reg .b32 	%r<8>;
	.reg .b64 	%rd<5>;

	ld.param.u64 	%rd1, [_Z6squarePii_param_0];
	ld.param.u32 	%r2, [_Z6squarePii_param_1];
	mov.u32 	%r3, %tid.x;
	mov.u32 	%r4, %ctaid.x;
	mov.u32 	%r5, %ntid.x;
	mad.lo.s32 	%r1, %r4, %r5, %r3;
	setp.ge.s32 	%p1, %r1, %r2;
	@%p1 bra 	$L__BB0_2;
	cvta.to.global.u64 	%rd2, %rd1;
	mul.wide.s32 	%rd3, %r1, 4;
	add.s64 	%rd4, %rd2, %rd3;
	ld.global.u32 	%r6, [%rd4];
	mul.lo.s32 	%r7, %r6, %r6;
	st.global.u32 	[%rd4], %r7;
$L__BB0_2:
	ret;

}


// ===== COMPILED SASS (sm_100) =====

	.target	sm_100

	.elftype	@"ET_EXEC"


//--------------------- .note.nv.tkinfo           --------------------------
	.section	.note.nv.tkinfo,"",@"SHT_NOTE"
	.sectionflags	@"SHF_NOTE_NV_TKINFO"
	.tkinfo
        /*0018*/ 	.word	0x00000002
        /*0030*/ 	.string	""
        /*0030*/ 	.string	"ptxas"
        /*0030*/ 	.string	"Cuda compilation tools, release 13.0, V13.0.88"
        /*0030*/ 	.string	"Build cuda_13.0.r13.0/compiler.36424714_0"
        /*0030*/ 	.string	"-arch sm_100 -m 64 "



//--------------------- .note.nv.cuinfo           --------------------------
	.section	.note.nv.cuinfo,"",@"SHT_NOTE"
	.sectionflags	@"SHF_NOTE_NV_CUINFO"
        /*0018*/ 	.short	0x0002
        /*001a*/ 	.short	0x0064
        /*001c*/ 	.short	0x0082
	.zero		2


//--------------------- .nv.info                  --------------------------
	.section	.nv.info,"",@"SHT_CUDA_INFO"
	.align	4


	//----- nvinfo : EIATTR_REGCOUNT
	.align		4
        /*0000*/ 	.byte	0x04, 0x2f
        /*0002*/ 	.short	(.L_1 - .L_0)
	.align		4
.L_0:
        /*0004*/ 	.word	index@(_Z6squarePii)
        /*0008*/ 	.word	0x00000008


	//----- nvinfo : EIATTR_FRAME_SIZE
	.align		4
.L_1:
        /*000c*/ 	.byte	0x04, 0x11
        /*000e*/ 	.short	(.L_3 - .L_2)
	.align		4
.L_2:
        /*0010*/ 	.word	index@(_Z6squarePii)
        /*0014*/ 	.word	0x00000000


	//----- nvinfo : EIATTR_MIN_STACK_SIZE
	.align		4
.L_3:
        /*0018*/ 	.byte	0x04, 0x12
        /*001a*/ 	.short	(.L_5 - .L_4)
	.align		4
.L_4:
        /*001c*/ 	.word	index@(_Z6squarePii)
        /*0020*/ 	.word	0x00000000
.L_5:


//--------------------- .nv.compat                --------------------------
	.section	.nv.compat,"",@"SHT_CUDA_COMPAT_INFO"
	.align	4
        /*0000*/ 	.byte	0x02, 0x09, 0x00, 0x00, 0x02, 0x02, 0x01, 0x00, 0x02, 0x05, 0x05, 0x00, 0x03, 0x07, 0x01, 0x01
        /*0010*/ 	.byte	0x02, 0x03, 0x00, 0x00, 0x02, 0x06, 0x01, 0x00, 0x04, 0x0b, 0x08, 0x00, 0x09, 0x00, 0x00, 0x00
        /*0020*/ 	.byte	0x00, 0x00, 0x00, 0x00


//--------------------- .nv.info._Z6squarePii     --------------------------
	.section	.nv.info._Z6squarePii,"",@"SHT_CUDA_INFO"
	.sectionflags	@""
	.align	4


	//----- nvinfo : EIATTR_CUDA_API_VERSION
	.align		4
        /*0000*/ 	.byte	0x04, 0x37
        /*0002*/ 	.short	(.L_7 - .L_6)
.L_6:
        /*0004*/ 	.word	0x00000082


	//----- nvinfo : EIATTR_KPARAM_INFO
	.align		4
.L_7:
        /*0008*/ 	.byte	0x04, 0x17
        /*000a*/ 	.short	(.L_9 - .L_8)
.L_8:
        /*000c*/ 	.word	0x00000000
        /*0010*/ 	.short	0x0001
        /*0012*/ 	.short	0x0008
        /*0014*/ 	.byte	0x00, 0xf0, 0x11, 0x00


	//----- nvinfo : EIATTR_KPARAM_INFO
	.align		4
.L_9:
        /*0018*/ 	.byte	0x04, 0x17
        /*001a*/ 	.short	(.L_11 - .L_10)
.L_10:
        /*001c*/ 	.word	0x00000000
        /*0020*/ 	.short	0x0000
        /*0022*/ 	.short	0x0000
        /*0024*/ 	.byte	0x00, 0xf5, 0x21, 0x00


	//----- nvinfo : EIATTR_SPARSE_MMA_MASK
	.align		4
.L_11:
        /*0028*/ 	.byte	0x03, 0x50
        /*002a*/ 	.short	0x0000


	//----- nvinfo : EIATTR_MAXREG_COUNT
	.align		4
        /*002c*/ 	.byte	0x03, 0x1b
        /*002e*/ 	.short	0x00ff


	//----- nvinfo : EIATTR_MERCURY_ISA_VERSION
	.align		4
        /*0030*/ 	.byte	0x03, 0x5f
        /*0032*/ 	.short	0x0101


	//----- nvinfo : EIATTR_VRC_CTA_INIT_COUNT
	.align		4
        /*0034*/ 	.byte	0x02, 0x4a
	.zero		1
	.zero		1


	//----- nvinfo : EIATTR_EXIT_INSTR_OFFSETS
	.align		4
        /*0038*/ 	.byte	0x04, 0x1c
        /*003a*/ 	.short	(.L_13 - .L_12)


	//   ....[0]....
.L_12:
        /*003c*/ 	.word	0x00000070


	//   ....[1]....
        /*0040*/ 	.word	0x000000e0


	//----- nvinfo : EIATTR_CBANK_PARAM_SIZE
	.align		4
.L_13:
        /*0044*/ 	.byte	0x03, 0x19
        /*0046*/ 	.short	0x000c


	//----- nvinfo : EIATTR_PARAM_CBANK
	.align		4
        /*0048*/ 	.byte	0x04, 0x0a
        /*004a*/ 	.short	(.L_15 - .L_14)
	.align		4
.L_14:
        /*004c*/ 	.word	index@(.nv.constant0._Z6squarePii)
        /*0050*/ 	.short	0x0380
        /*0052*/ 	.short	0x000c


	//----- nvinfo : EIATTR_SW_WAR
	.align		4
.L_15:
        /*0054*/ 	.byte	0x04, 0x36
        /*0056*/ 	.short	(.L_17 - .L_16)
.L_16:
        /*0058*/ 	.word	0x00000008
.L_17:


//--------------------- .nv.callgraph             --------------------------
	.section	.nv.callgraph,"",@"SHT_CUDA_CALLGRAPH"
	.align	4
	.sectionentsize	8
	.align		4
        /*0000*/ 	.word	0x00000000
	.align		4
        /*0004*/ 	.word	0xffffffff
	.align		4
        /*0008*/ 	.word	0x00000000
	.align		4
        /*000c*/ 	.word	0xfffffffe
	.align		4
        /*0010*/ 	.word	0x00000000
	.align		4
        /*0014*/ 	.word	0xfffffffd
	.align		4
        /*0018*/ 	.word	0x00000000
	.align		4
        /*001c*/ 	.word	0xfffffffc


//--------------------- .text._Z6squarePii        --------------------------
	.section	.text._Z6squarePii,"ax",@progbits
	.align	128
        .global         _Z6squarePii
        .type           _Z6squarePii,@function
        .size           _Z6squarePii,(.L_x_1 - _Z6squarePii)
        .other          _Z6squarePii,@"STO_CUDA_ENTRY STV_DEFAULT"
_Z6squarePii:
.text._Z6squarePii:
[----:B------:R-:W-:Y:S01]  /*0000*/  LDC R1, c[0x0][0x37c] ;  /* 0x0000df00ff017b82 */ /* 0x000fe20000000800 */
[----:B------:R-:W0:Y:S07]  /*0010*/  S2R R5, SR_TID.X ;  /* 0x0000000000057919 */ /* 0x000e2e0000002100 */
[----:B------:R-:W0:Y:S01]  /*0020*/  S2UR UR4, SR_CTAID.X ;  /* 0x00000000000479c3 */ /* 0x000e220000002500 */
[----:B------:R-:W1:Y:S07]  /*0030*/  LDCU UR5, c[0x0][0x388] ;  /* 0x00007100ff0577ac */ /* 0x000e6e0008000800 */
[----:B------:R-:W0:Y:S02]  /*0040*/  LDC R0, c[0x0][0x360] ;  /* 0x0000d800ff007b82 */ /* 0x000e240000000800 */
[----:B0-----:R-:W-:-:S05]  /*0050*/  IMAD R5, R0, UR4, R5 ;  /* 0x0000000400057c24 */ /* 0x001fca000f8e0205 */
[----:B-1----:R-:W-:-:S13]  /*0060*/  ISETP.GE.AND P0, PT, R5, UR5, PT ;  /* 0x0000000505007c0c */ /* 0x002fda000bf06270 */
[----:B------:R-:W-:Y:S05]  /*0070*/  @P0 EXIT ;  /* 0x000000000000094d */ /* 0x000fea0003800000 */
[----:B------:R-:W0:Y:S01]  /*0080*/  LDC.64 R2, c[0x0][0x380] ;  /* 0x0000e000ff027b82 */ /* 0x000e220000000a00 */
[----:B------:R-:W1:Y:S01]  /*0090*/  LDCU.64 UR4, c[0x0][0x358] ;  /* 0x00006b00ff0477ac */ /* 0x000e620008000a00 */
[----:B0-----:R-:W-:-:S05]  /*00a0*/  IMAD.WIDE R2, R5, 0x4, R2 ;  /* 0x0000000405027825 */ /* 0x001fca00078e0202 */
[----:B-1----:R-:W2:Y:S02]  /*00b0*/  LDG.E R0, desc[UR4][R2.64] ;  /* 0x0000000402007981 */ /* 0x002ea4000c1e1900 */
[----:B--2---:R-:W-:-:S05]  /*00c0*/  IMAD R5, R0, R0, RZ ;  /* 0x0000000000057224 */ /* 0x004fca00078e02ff */
[----:B------:R-:W-:Y:S01]  /*00d0*/  STG.E desc[UR4][R2.64], R5 ;  /* 0x0000000502007986 */ /* 0x000fe2000c101904 */
[----:B------:R-:W-:Y:S05]  /*00e0*/  EXIT ;  /* 0x000000000000794d */ /* 0x000fea0003800000 */
.L_x_0:
[----:B------:R-:W-:-:S00]  /*00f0*/  BRA `(.L_x_0) ;  /* 0xfffffffc00fc7947 */ /* 0x000fc0000383ffff */
[----:B------:R-:W-:-:S00]  /*0100*/  NOP ;  /* 0x0000000000007918 */ /* 0x000fc00000000000 */
[----:B------:R-:W-:-:S00]  /*0110*/  NOP ;  /* 0x0000000000007918 */ /* 0x000fc00000000000 */
[----:B------:R-:W-:-:S00]  /*0120*/  NOP ;  /* 0x0000000000007918 */ /* 0x000fc00000000000 */
[----:B------:R-:W-:-:S00]  /*0130*/  NOP ;  /* 0x0000000000007918 */ /* 0x000fc00000000000 */
[----:B------:R-:W-:-:S00]  /*0140*/  NOP ;  /* 0x0000000000007918 */ /* 0x000fc00000000000 */
[----:B------:R-:W-:-:S00]  /*0150*/  NOP ;  /* 0x0000000000007918 */ /* 0x000fc00000000000 */
[----:B------:R-:W-:-:S00]  /*0160*/  NOP ;  /* 0x0000000000007918 */ /* 0x000fc00000000000 */
[----:B------:R-:W-:-:S00]  /*0170*/  NOP ;  /* 0x0000000000007918 */ /* 0x000fc00000000000 */
.L_x_1:


//--------------------- .nv.shared.reserved.0     --------------------------
	.section	.nv.shared.reserved.0,"aw",@nobits
	.weak		__nv_reservedSMEM_offset_0_alias
	.size		__nv_reservedSMEM_offset_0_alias, 0, 64
	.other		__nv_reservedSMEM_offset_0_alias,@"STO_CUDA_RESERVED_SHARED STV_DEFAULT"
__nv_reservedSMEM_offset_0_alias:
	.zero		0
	.zero		64


//--------------------- .nv.constant0._Z6squarePii --------------------------
	.section	.nv.constant0._Z6squarePii,"a",@progbits
	.sectionflags	@""
	.align	4
.nv.constant0._Z6squarePii:
	.zero		908


//--------------------- SYMBOLS --------------------------

	.type		.nv.reservedSmem.offset0,@object
	.size		.nv.reservedSmem.offset0,0x4
